	.headerflags	@"EF_CUDA_TEXMODE_UNIFIED EF_CUDA_64BIT_ADDRESS EF_CUDA_ACCELERATORS EF_CUDA_SM90 EF_CUDA_VIRTUAL_SM(EF_CUDA_SM90)"
	.elftype	@"ET_EXEC"


//--------------------- .nv.info                  --------------------------
	.section	.nv.info,"",@"SHT_CUDA_INFO"
	.align	4


	//----- nvinfo : EIATTR_REGCOUNT
	.align		4
        /*0000*/ 	.byte	0x04, 0x2f
        /*0002*/ 	.short	(.L_1 - .L_0)
	.align		4
.L_0:
        /*0004*/ 	.word	index@(triton_poi_fused_add_convolution_native_batch_norm_backward_46)
        /*0008*/ 	.word	0x00000012


	//----- nvinfo : EIATTR_MIN_STACK_SIZE
	.align		4
.L_1:
        /*000c*/ 	.byte	0x04, 0x12
        /*000e*/ 	.short	(.L_3 - .L_2)
	.align		4
.L_2:
        /*0010*/ 	.word	index@(triton_poi_fused_add_convolution_native_batch_norm_backward_46)
        /*0014*/ 	.word	0x00000000


	//----- nvinfo : EIATTR_FRAME_SIZE
	.align		4
.L_3:
        /*0018*/ 	.byte	0x04, 0x11
        /*001a*/ 	.short	(.L_5 - .L_4)
	.align		4
.L_4:
        /*001c*/ 	.word	index@(triton_poi_fused_add_convolution_native_batch_norm_backward_46)
        /*0020*/ 	.word	0x00000000


	//----- nvinfo : EIATTR_MIN_STACK_SIZE
	.align		4
.L_5:
        /*0024*/ 	.byte	0x04, 0x12
        /*0026*/ 	.short	(.L_7 - .L_6)
	.align		4
.L_6:
        /*0028*/ 	.word	index@(triton_poi_fused_add_convolution_native_batch_norm_backward_46)
        /*002c*/ 	.word	0x00000000
.L_7:


//--------------------- .nv.info.triton_poi_fused_add_convolution_native_batch_norm_backward_46 --------------------------
	.section	.nv.info.triton_poi_fused_add_convolution_native_batch_norm_backward_46,"",@"SHT_CUDA_INFO"
	.sectionflags	@""
	.align	4


	//----- nvinfo : EIATTR_CUDA_API_VERSION
	.align		4
        /*0000*/ 	.byte	0x04, 0x37
        /*0002*/ 	.short	(.L_9 - .L_8)
.L_8:
        /*0004*/ 	.word	0x0000007c


	//----- nvinfo : EIATTR_KPARAM_INFO
	.align		4
.L_9:
        /*0008*/ 	.byte	0x04, 0x17
        /*000a*/ 	.short	(.L_11 - .L_10)
.L_10:
        /*000c*/ 	.word	0x00000000
        /*0010*/ 	.short	0x0004
        /*0012*/ 	.short	0x0020
        /*0014*/ 	.byte	0x00, 0xf0, 0x11, 0x00


	//----- nvinfo : EIATTR_KPARAM_INFO
	.align		4
.L_11:
        /*0018*/ 	.byte	0x04, 0x17
        /*001a*/ 	.short	(.L_13 - .L_12)
.L_12:
        /*001c*/ 	.word	0x00000000
        /*0020*/ 	.short	0x0003
        /*0022*/ 	.short	0x0018
        /*0024*/ 	.byte	0x00, 0xf4, 0x21, 0x00


	//----- nvinfo : EIATTR_KPARAM_INFO
	.align		4
.L_13:
        /*0028*/ 	.byte	0x04, 0x17
        /*002a*/ 	.short	(.L_15 - .L_14)
.L_14:
        /*002c*/ 	.word	0x00000000
        /*0030*/ 	.short	0x0002
        /*0032*/ 	.short	0x0010
        /*0034*/ 	.byte	0x00, 0xf4, 0x21, 0x00


	//----- nvinfo : EIATTR_KPARAM_INFO
	.align		4
.L_15:
        /*0038*/ 	.byte	0x04, 0x17
        /*003a*/ 	.short	(.L_17 - .L_16)
.L_16:
        /*003c*/ 	.word	0x00000000
        /*0040*/ 	.short	0x0001
        /*0042*/ 	.short	0x0008
        /*0044*/ 	.byte	0x00, 0xf4, 0x21, 0x00


	//----- nvinfo : EIATTR_KPARAM_INFO
	.align		4
.L_17:
        /*0048*/ 	.byte	0x04, 0x17
        /*004a*/ 	.short	(.L_19 - .L_18)
.L_18:
        /*004c*/ 	.word	0x00000000
        /*0050*/ 	.short	0x0000
        /*0052*/ 	.short	0x0000
        /*0054*/ 	.byte	0x00, 0xf4, 0x21, 0x00


	//----- nvinfo : EIATTR_SPARSE_MMA_MASK
	.align		4
.L_19:
        /*0058*/ 	.byte	0x03, 0x50
        /*005a*/ 	.short	0x0000


	//----- nvinfo : EIATTR_MAXREG_COUNT
	.align		4
        /*005c*/ 	.byte	0x03, 0x1b
        /*005e*/ 	.short	0x00ff


	//----- nvinfo : EIATTR_EXIT_INSTR_OFFSETS
	.align		4
        /*0060*/ 	.byte	0x04, 0x1c
        /*0062*/ 	.short	(.L_21 - .L_20)


	//   ....[0]....
.L_20:
        /*0064*/ 	.word	0x00000200


	//   ....[1]....
        /*0068*/ 	.word	0x00000220


	//----- nvinfo : EIATTR_REQNTID
	.align		4
.L_21:
        /*006c*/ 	.byte	0x04, 0x10
        /*006e*/ 	.short	(.L_23 - .L_22)
.L_22:
        /*0070*/ 	.word	0x00000080
        /*0074*/ 	.word	0x00000001
        /*0078*/ 	.word	0x00000001


	//----- nvinfo : EIATTR_CBANK_PARAM_SIZE
	.align		4
.L_23:
        /*007c*/ 	.byte	0x03, 0x19
        /*007e*/ 	.short	0x0024


	//----- nvinfo : EIATTR_PARAM_CBANK
	.align		4
        /*0080*/ 	.byte	0x04, 0x0a
        /*0082*/ 	.short	(.L_25 - .L_24)
	.align		4
.L_24:
        /*0084*/ 	.word	index@(.nv.constant0.triton_poi_fused_add_convolution_native_batch_norm_backward_46)
        /*0088*/ 	.short	0x0210
        /*008a*/ 	.short	0x0024


	//----- nvinfo : EIATTR_SW_WAR
	.align		4
.L_25:
        /*008c*/ 	.byte	0x04, 0x36
        /*008e*/ 	.short	(.L_27 - .L_26)
.L_26:
        /*0090*/ 	.word	0x00000008
.L_27:


//--------------------- .nv.callgraph             --------------------------
	.section	.nv.callgraph,"",@"SHT_CUDA_CALLGRAPH"
	.align	4
	.sectionentsize	8
	.align		4
        /*0000*/ 	.word	0x00000000
	.align		4
        /*0004*/ 	.word	0xffffffff
	.align		4
        /*0008*/ 	.word	0x00000000
	.align		4
        /*000c*/ 	.word	0xfffffffe
	.align		4
        /*0010*/ 	.word	0x00000000
	.align		4
        /*0014*/ 	.word	0xfffffffd
	.align		4
        /*0018*/ 	.word	0x00000000
	.align		4
        /*001c*/ 	.word	0xfffffffc


//--------------------- .text.triton_poi_fused_add_convolution_native_batch_norm_backward_46 --------------------------
	.section	.text.triton_poi_fused_add_convolution_native_batch_norm_backward_46,"ax",@progbits
	.align	128
        .global         triton_poi_fused_add_convolution_native_batch_norm_backward_46
        .type           triton_poi_fused_add_convolution_native_batch_norm_backward_46,@function
        .size           triton_poi_fused_add_convolution_native_batch_norm_backward_46,(.L_x_1 - triton_poi_fused_add_convolution_native_batch_norm_backward_46)
        .other          triton_poi_fused_add_convolution_native_batch_norm_backward_46,@"STO_CUDA_ENTRY STV_DEFAULT"
triton_poi_fused_add_convolution_native_batch_norm_backward_46:
.text.triton_poi_fused_add_convolution_native_batch_norm_backward_46:
[----:B------:R-:W0:Y:S02]  /*0000*/  LDC R1, c[0x0][0x28] ;  /* 0x00000a00ff017b82 */ /* 0x000e240000000800 */
[----:B------:R-:W1:Y:S01]  /*0010*/  S2R R0, SR_TID.X ;  /* 0x0000000000007919 */ /* 0x000e620000002100 */
[----:B------:R-:W2:Y:S01]  /*0020*/  LDC.64 R6, c[0x0][0x218] ;  /* 0x00008600ff067b82 */ /* 0x000ea20000000a00 */
[----:B------:R-:W-:Y:S01]  /*0030*/  HFMA2.MMA R15, -RZ, RZ, 0, 0 ;  /* 0x00000000ff0f7435 */ /* 0x000fe200000001ff */
[----:B------:R-:W-:Y:S01]  /*0040*/  ULDC.64 UR4, c[0x0][0x208] ;  /* 0x0000820000047ab9 */ /* 0x000fe20000000a00 */
[----:B------:R-:W3:Y:S05]  /*0050*/  S2R R11, SR_CTAID.X ;  /* 0x00000000000b7919 */ /* 0x000eea0000002500 */
[----:B------:R-:W4:Y:S08]  /*0060*/  LDC.64 R4, c[0x0][0x210] ;  /* 0x00008400ff047b82 */ /* 0x000f300000000a00 */
[----:B------:R-:W5:Y:S01]  /*0070*/  LDC.64 R8, c[0x0][0x220] ;  /* 0x00008800ff087b82 */ /* 0x000f620000000a00 */
[----:B-1----:R-:W-:-:S02]  /*0080*/  LOP3.LUT R0, R0, 0x7f, RZ, 0xc0, !PT ;  /* 0x0000007f00007812 */ /* 0x002fc400078ec0ff */
[----:B---3--:R-:W-:-:S03]  /*0090*/  SHF.R.S32.HI R2, RZ, 0x18, R11 ;  /* 0x00000018ff027819 */ /* 0x008fc6000001140b */
[----:B------:R-:W-:Y:S01]  /*00a0*/  IMAD R11, R11, 0x80, R0 ;  /* 0x000000800b0b7824 */ /* 0x000fe200078e0200 */
[----:B------:R-:W-:-:S03]  /*00b0*/  SGXT R0, R2, 0x1 ;  /* 0x000000010200781a */ /* 0x000fc60000000200 */
[C---:B----4-:R-:W-:Y:S01]  /*00c0*/  IMAD.WIDE R4, R11.reuse, 0x4, R4 ;  /* 0x000000040b047825 */ /* 0x050fe200078e0204 */
[----:B------:R-:W1:Y:S01]  /*00d0*/  LDC.64 R2, c[0x0][0x228] ;  /* 0x00008a00ff027b82 */ /* 0x000e620000000a00 */
[C---:B------:R-:W-:Y:S02]  /*00e0*/  ISETP.GE.AND P0, PT, R11.reuse, 0x400, PT ;  /* 0x000004000b00780c */ /* 0x040fe40003f06270 */
[----:B------:R-:W-:Y:S01]  /*00f0*/  LEA.HI R0, R0, R11, RZ, 0x6 ;  /* 0x0000000b00007211 */ /* 0x000fe200078f30ff */
[----:B-----5:R-:W-:-:S03]  /*0100*/  IMAD.WIDE R8, R11, 0x4, R8 ;  /* 0x000000040b087825 */ /* 0x020fc600078e0208 */
[----:B------:R-:W-:-:S04]  /*0110*/  SHF.R.S32.HI R0, RZ, 0x6, R0 ;  /* 0x00000006ff007819 */ /* 0x000fc80000011400 */
[----:B------:R-:W-:-:S04]  /*0120*/  LEA.HI R10, R0, R0, RZ, 0x2 ;  /* 0x00000000000a7211 */ /* 0x000fc800078f10ff */
[----:B------:R-:W-:-:S05]  /*0130*/  LOP3.LUT R13, R10, 0xfffffffc, RZ, 0xc0, !PT ;  /* 0xfffffffc0a0d7812 */ /* 0x000fca00078ec0ff */
[----:B------:R-:W-:Y:S02]  /*0140*/  IMAD.IADD R13, R0, 0x1, -R13 ;  /* 0x00000001000d7824 */ /* 0x000fe400078e0a0d */
[----:B------:R-:W-:Y:S02]  /*0150*/  IMAD.MOV.U32 R0, RZ, RZ, RZ ;  /* 0x000000ffff007224 */ /* 0x000fe400078e00ff */
[----:B--2---:R-:W-:Y:S01]  /*0160*/  IMAD.WIDE R6, R13, 0x4, R6 ;  /* 0x000000040d067825 */ /* 0x004fe200078e0206 */
[----:B------:R-:W-:-:S03]  /*0170*/  CS2R R10, SRZ ;  /* 0x00000000000a7805 */ /* 0x000fc6000001ff00 */
[----:B------:R-:W2:Y:S01]  /*0180*/  @!P0 LDG.E R0, desc[UR4][R4.64] ;  /* 0x0000000404008981 */ /* 0x000ea2000c1e1900 */
[----:B-1----:R-:W-:-:S03]  /*0190*/  IMAD.WIDE R2, R13, 0x4, R2 ;  /* 0x000000040d027825 */ /* 0x002fc600078e0202 */
[----:B------:R-:W2:Y:S04]  /*01a0*/  @!P0 LDG.E.EL R15, desc[UR4][R6.64] ;  /* 0x00000004060f8981 */ /* 0x000ea8000c2e1900 */
[----:B------:R-:W3:Y:S04]  /*01b0*/  @!P0 LDG.E R10, desc[UR4][R8.64] ;  /* 0x00000004080a8981 */ /* 0x000ee8000c1e1900 */
[----:B------:R-:W4:Y:S01]  /*01c0*/  @!P0 LDG.E.EL R11, desc[UR4][R2.64] ;  /* 0x00000004020b8981 */ /* 0x000f22000c2e1900 */
[----:B--2---:R-:W-:-:S04]  /*01d0*/  FADD R15, R15, R0 ;  /* 0x000000000f0f7221 */ /* 0x004fc80000000000 */
[----:B---3--:R-:W-:-:S04]  /*01e0*/  FADD R10, R15, R10 ;  /* 0x0000000a0f0a7221 */ /* 0x008fc80000000000 */
[----:B----4-:R-:W-:Y:S01]  /*01f0*/  FADD R11, R10, -R11 ;  /* 0x8000000b0a0b7221 */ /* 0x010fe20000000000 */
[----:B------:R-:W-:Y:S06]  /*0200*/  @P0 EXIT ;  /* 0x000000000000094d */ /* 0x000fec0003800000 */
[----:B------:R-:W-:Y:S01]  /*0210*/  STG.E desc[UR4][R4.64], R11 ;  /* 0x0000000b04007986 */ /* 0x000fe2000c101904 */
[----:B------:R-:W-:Y:S05]  /*0220*/  EXIT ;  /* 0x000000000000794d */ /* 0x000fea0003800000 */
.L_x_0:
[----:B------:R-:W-:-:S00]  /*0230*/  BRA `(.L_x_0) ;  /* 0xfffffffc00fc7947 */ /* 0x000fc0000383ffff */
[----:B------:R-:W-:-:S00]  /*0240*/  NOP ;  /* 0x0000000000007918 */ /* 0x000fc00000000000 */
        /* <DEDUP_REMOVED lines=11> */
.L_x_1:


//--------------------- .nv.constant0.triton_poi_fused_add_convolution_native_batch_norm_backward_46 --------------------------
	.section	.nv.constant0.triton_poi_fused_add_convolution_native_batch_norm_backward_46,"a",@progbits
	.sectionflags	@""
	.align	4
.nv.constant0.triton_poi_fused_add_convolution_native_batch_norm_backward_46:
	.zero		564
